	.headerflags	@"EF_CUDA_TEXMODE_UNIFIED EF_CUDA_64BIT_ADDRESS EF_CUDA_ACCELERATORS EF_CUDA_SM90 EF_CUDA_VIRTUAL_SM(EF_CUDA_SM90)"
	.elftype	@"ET_EXEC"


//--------------------- .nv.info                  --------------------------
	.section	.nv.info,"",@"SHT_CUDA_INFO"
	.align	4


	//----- nvinfo : EIATTR_REGCOUNT
	.align		4
        /*0000*/ 	.byte	0x04, 0x2f
        /*0002*/ 	.short	(.L_1 - .L_0)
	.align		4
.L_0:
        /*0004*/ 	.word	index@(triton_poi_fused__to_copy_arange_clamp_mul_sub_4)
        /*0008*/ 	.word	0x0000000a


	//----- nvinfo : EIATTR_MIN_STACK_SIZE
	.align		4
.L_1:
        /*000c*/ 	.byte	0x04, 0x12
        /*000e*/ 	.short	(.L_3 - .L_2)
	.align		4
.L_2:
        /*0010*/ 	.word	index@(triton_poi_fused__to_copy_arange_clamp_mul_sub_4)
        /*0014*/ 	.word	0x00000000


	//----- nvinfo : EIATTR_FRAME_SIZE
	.align		4
.L_3:
        /*0018*/ 	.byte	0x04, 0x11
        /*001a*/ 	.short	(.L_5 - .L_4)
	.align		4
.L_4:
        /*001c*/ 	.word	index@(triton_poi_fused__to_copy_arange_clamp_mul_sub_4)
        /*0020*/ 	.word	0x00000000


	//----- nvinfo : EIATTR_MIN_STACK_SIZE
	.align		4
.L_5:
        /*0024*/ 	.byte	0x04, 0x12
        /*0026*/ 	.short	(.L_7 - .L_6)
	.align		4
.L_6:
        /*0028*/ 	.word	index@(triton_poi_fused__to_copy_arange_clamp_mul_sub_4)
        /*002c*/ 	.word	0x00000000
.L_7:


//--------------------- .nv.info.triton_poi_fused__to_copy_arange_clamp_mul_sub_4 --------------------------
	.section	.nv.info.triton_poi_fused__to_copy_arange_clamp_mul_sub_4,"",@"SHT_CUDA_INFO"
	.sectionflags	@""
	.align	4


	//----- nvinfo : EIATTR_CUDA_API_VERSION
	.align		4
        /*0000*/ 	.byte	0x04, 0x37
        /*0002*/ 	.short	(.L_9 - .L_8)
.L_8:
        /*0004*/ 	.word	0x0000007c


	//----- nvinfo : EIATTR_KPARAM_INFO
	.align		4
.L_9:
        /*0008*/ 	.byte	0x04, 0x17
        /*000a*/ 	.short	(.L_11 - .L_10)
.L_10:
        /*000c*/ 	.word	0x00000000
        /*0010*/ 	.short	0x0001
        /*0012*/ 	.short	0x0008
        /*0014*/ 	.byte	0x00, 0xf0, 0x11, 0x00


	//----- nvinfo : EIATTR_KPARAM_INFO
	.align		4
.L_11:
        /*0018*/ 	.byte	0x04, 0x17
        /*001a*/ 	.short	(.L_13 - .L_12)
.L_12:
        /*001c*/ 	.word	0x00000000
        /*0020*/ 	.short	0x0000
        /*0022*/ 	.short	0x0000
        /*0024*/ 	.byte	0x00, 0xf4, 0x21, 0x00


	//----- nvinfo : EIATTR_SPARSE_MMA_MASK
	.align		4
.L_13:
        /*0028*/ 	.byte	0x03, 0x50
        /*002a*/ 	.short	0x0000


	//----- nvinfo : EIATTR_MAXREG_COUNT
	.align		4
        /*002c*/ 	.byte	0x03, 0x1b
        /*002e*/ 	.short	0x00ff


	//----- nvinfo : EIATTR_EXIT_INSTR_OFFSETS
	.align		4
        /*0030*/ 	.byte	0x04, 0x1c
        /*0032*/ 	.short	(.L_15 - .L_14)


	//   ....[0]....
.L_14:
        /*0034*/ 	.word	0x000000e0


	//   ....[1]....
        /*0038*/ 	.word	0x00000110


	//----- nvinfo : EIATTR_REQNTID
	.align		4
.L_15:
        /*003c*/ 	.byte	0x04, 0x10
        /*003e*/ 	.short	(.L_17 - .L_16)
.L_16:
        /*0040*/ 	.word	0x00000020
        /*0044*/ 	.word	0x00000001
        /*0048*/ 	.word	0x00000001


	//----- nvinfo : EIATTR_CBANK_PARAM_SIZE
	.align		4
.L_17:
        /*004c*/ 	.byte	0x03, 0x19
        /*004e*/ 	.short	0x000c


	//----- nvinfo : EIATTR_PARAM_CBANK
	.align		4
        /*0050*/ 	.byte	0x04, 0x0a
        /*0052*/ 	.short	(.L_19 - .L_18)
	.align		4
.L_18:
        /*0054*/ 	.word	index@(.nv.constant0.triton_poi_fused__to_copy_arange_clamp_mul_sub_4)
        /*0058*/ 	.short	0x0210
        /*005a*/ 	.short	0x000c


	//----- nvinfo : EIATTR_SW_WAR
	.align		4
.L_19:
        /*005c*/ 	.byte	0x04, 0x36
        /*005e*/ 	.short	(.L_21 - .L_20)
.L_20:
        /*0060*/ 	.word	0x00000008
.L_21:


//--------------------- .nv.callgraph             --------------------------
	.section	.nv.callgraph,"",@"SHT_CUDA_CALLGRAPH"
	.align	4
	.sectionentsize	8
	.align		4
        /*0000*/ 	.word	0x00000000
	.align		4
        /*0004*/ 	.word	0xffffffff
	.align		4
        /*0008*/ 	.word	0x00000000
	.align		4
        /*000c*/ 	.word	0xfffffffe
	.align		4
        /*0010*/ 	.word	0x00000000
	.align		4
        /*0014*/ 	.word	0xfffffffd
	.align		4
        /*0018*/ 	.word	0x00000000
	.align		4
        /*001c*/ 	.word	0xfffffffc


//--------------------- .text.triton_poi_fused__to_copy_arange_clamp_mul_sub_4 --------------------------
	.section	.text.triton_poi_fused__to_copy_arange_clamp_mul_sub_4,"ax",@progbits
	.align	128
        .global         triton_poi_fused__to_copy_arange_clamp_mul_sub_4
        .type           triton_poi_fused__to_copy_arange_clamp_mul_sub_4,@function
        .size           triton_poi_fused__to_copy_arange_clamp_mul_sub_4,(.L_x_1 - triton_poi_fused__to_copy_arange_clamp_mul_sub_4)
        .other          triton_poi_fused__to_copy_arange_clamp_mul_sub_4,@"STO_CUDA_ENTRY STV_DEFAULT"
triton_poi_fused__to_copy_arange_clamp_mul_sub_4:
.text.triton_poi_fused__to_copy_arange_clamp_mul_sub_4:
[----:B------:R-:W0:Y:S02]  /*0000*/  LDC R1, c[0x0][0x28] ;  /* 0x00000a00ff017b82 */ /* 0x000e240000000800 */
[----:B------:R-:W1:Y:S01]  /*0010*/  S2R R0, SR_TID.X ;  /* 0x0000000000007919 */ /* 0x000e620000002100 */
[----:B------:R-:W2:Y:S01]  /*0020*/  LDC.64 R2, c[0x0][0x210] ;  /* 0x00008400ff027b82 */ /* 0x000ea20000000a00 */
[----:B------:R-:W3:Y:S01]  /*0030*/  S2R R5, SR_CTAID.X ;  /* 0x0000000000057919 */ /* 0x000ee20000002500 */
[----:B-1----:R-:W-:-:S05]  /*0040*/  LOP3.LUT R0, R0, 0x1f, RZ, 0xc0, !PT ;  /* 0x0000001f00007812 */ /* 0x002fca00078ec0ff */
[----:B---3--:R-:W-:-:S04]  /*0050*/  IMAD R5, R5, 0x20, R0 ;  /* 0x0000002005057824 */ /* 0x008fc800078e0200 */
[C---:B--2---:R-:W-:Y:S01]  /*0060*/  IMAD.WIDE R2, R5.reuse, 0x4, R2 ;  /* 0x0000000405027825 */ /* 0x044fe200078e0202 */
[----:B------:R-:W-:Y:S02]  /*0070*/  I2FP.F32.S32 R0, R5 ;  /* 0x0000000500007245 */ /* 0x000fe40000201400 */
[----:B------:R-:W-:-:S03]  /*0080*/  ISETP.GE.AND P0, PT, R5, 0x20, PT ;  /* 0x000000200500780c */ /* 0x000fc60003f06270 */
[----:B------:R-:W-:-:S05]  /*0090*/  FMUL R0, R0, 0.48387095332145690918 ;  /* 0x3ef7bdef00007820 */ /* 0x000fca0000400000 */
[----:B------:R-:W-:-:S04]  /*00a0*/  FMNMX R0, RZ, R0, !PT ;  /* 0x00000000ff007209 */ /* 0x000fc80007800000 */
[----:B------:R-:W1:Y:S02]  /*00b0*/  F2I.TRUNC.NTZ R4, R0 ;  /* 0x0000000000047305 */ /* 0x000e64000020f100 */
[----:B-1----:R-:W-:-:S05]  /*00c0*/  I2FP.F32.S32 R7, R4 ;  /* 0x0000000400077245 */ /* 0x002fca0000201400 */
[----:B------:R-:W-:Y:S01]  /*00d0*/  FADD.SAT R7, R0, -R7 ;  /* 0x8000000700077221 */ /* 0x000fe20000002000 */
[----:B------:R-:W-:Y:S06]  /*00e0*/  @P0 EXIT ;  /* 0x000000000000094d */ /* 0x000fec0003800000 */
[----:B------:R-:W-:Y:S02]  /*00f0*/  ULDC.64 UR4, c[0x0][0x208] ;  /* 0x0000820000047ab9 */ /* 0x000fe40000000a00 */
[----:B------:R-:W-:Y:S01]  /*0100*/  STG.E desc[UR4][R2.64], R7 ;  /* 0x0000000702007986 */ /* 0x000fe2000c101904 */
[----:B------:R-:W-:Y:S05]  /*0110*/  EXIT ;  /* 0x000000000000794d */ /* 0x000fea0003800000 */
.L_x_0:
[----:B------:R-:W-:-:S00]  /*0120*/  BRA `(.L_x_0) ;  /* 0xfffffffc00fc7947 */ /* 0x000fc0000383ffff */
[----:B------:R-:W-:-:S00]  /*0130*/  NOP ;  /* 0x0000000000007918 */ /* 0x000fc00000000000 */
        /* <DEDUP_REMOVED lines=12> */
.L_x_1:


//--------------------- .nv.constant0.triton_poi_fused__to_copy_arange_clamp_mul_sub_4 --------------------------
	.section	.nv.constant0.triton_poi_fused__to_copy_arange_clamp_mul_sub_4,"a",@progbits
	.sectionflags	@""
	.align	4
.nv.constant0.triton_poi_fused__to_copy_arange_clamp_mul_sub_4:
	.zero		540
